//
// Generated by NVIDIA NVVM Compiler
//
// Compiler Build ID: CL-36424714
// Cuda compilation tools, release 13.0, V13.0.88
// Based on NVVM 20.0.0
//

.version 9.0
.target sm_100
.address_size 64

	// .globl	_Z14gpuMatrixMultiPiS_S_i
// _ZZ14gpuMatrixMultiPiS_S_iE4ds_M has been demoted
// _ZZ14gpuMatrixMultiPiS_S_iE4ds_N has been demoted

.visible .entry _Z14gpuMatrixMultiPiS_S_i(
	.param .u64 .ptr .align 1 _Z14gpuMatrixMultiPiS_S_i_param_0,
	.param .u64 .ptr .align 1 _Z14gpuMatrixMultiPiS_S_i_param_1,
	.param .u64 .ptr .align 1 _Z14gpuMatrixMultiPiS_S_i_param_2,
	.param .u32 _Z14gpuMatrixMultiPiS_S_i_param_3
)
{
	.reg .pred 	%p<8>;
	.reg .b32 	%r<162>;
	.reg .b32 	%f<239>;
	.reg .b64 	%rd<33>;
	// demoted variable
	.shared .align 4 .b8 _ZZ14gpuMatrixMultiPiS_S_iE4ds_M[256];
	// demoted variable
	.shared .align 4 .b8 _ZZ14gpuMatrixMultiPiS_S_iE4ds_N[256];
	ld.param.u64 	%rd5, [_Z14gpuMatrixMultiPiS_S_i_param_1];
	ld.param.u32 	%r43, [_Z14gpuMatrixMultiPiS_S_i_param_3];
	cvta.to.global.u64 	%rd1, %rd5;
	mov.u32 	%r45, %ctaid.x;
	mov.u32 	%r46, %ctaid.y;
	mov.u32 	%r1, %tid.x;
	mov.u32 	%r2, %tid.y;
	shl.b32 	%r47, %r46, 3;
	add.s32 	%r3, %r47, %r2;
	shl.b32 	%r4, %r45, 3;
	add.s32 	%r5, %r4, %r1;
	shr.s32 	%r48, %r43, 31;
	shr.u32 	%r49, %r48, 29;
	add.s32 	%r50, %r43, %r49;
	shr.s32 	%r6, %r50, 3;
	setp.lt.s32 	%p1, %r43, 8;
	mov.b32 	%r161, 0;
	@%p1 bra 	$L__BB0_9;
	mad.lo.s32 	%r7, %r43, %r3, %r1;
	shl.b32 	%r53, %r2, 5;
	mov.u32 	%r54, _ZZ14gpuMatrixMultiPiS_S_iE4ds_M;
	add.s32 	%r8, %r54, %r53;
	shl.b32 	%r55, %r1, 2;
	add.s32 	%r9, %r8, %r55;
	mov.u32 	%r56, _ZZ14gpuMatrixMultiPiS_S_iE4ds_N;
	add.s32 	%r11, %r56, %r55;
	add.s32 	%r10, %r11, %r53;
	add.s32 	%r57, %r6, -1;
	setp.lt.u32 	%p2, %r57, 3;
	mov.b32 	%r159, 0;
	mov.u32 	%r161, %r159;
	@%p2 bra 	$L__BB0_4;
	and.b32  	%r159, %r6, 268435452;
	neg.s32 	%r153, %r159;
	add.s32 	%r60, %r2, 24;
	mad.lo.s32 	%r61, %r43, %r60, %r1;
	add.s32 	%r151, %r61, %r4;
	add.s32 	%r62, %r2, 16;
	mad.lo.s32 	%r63, %r43, %r62, %r1;
	add.s32 	%r150, %r63, %r4;
	add.s32 	%r64, %r2, 8;
	mad.lo.s32 	%r65, %r43, %r64, %r1;
	add.s32 	%r149, %r65, %r4;
	mad.lo.s32 	%r66, %r2, %r43, %r1;
	add.s32 	%r148, %r66, %r4;
	mov.b32 	%r161, 0;
	mov.u32 	%r152, %r7;
$L__BB0_3:
	.pragma "nounroll";
	ld.param.u64 	%rd30, [_Z14gpuMatrixMultiPiS_S_i_param_0];
	cvta.to.global.u64 	%rd6, %rd30;
	mul.wide.s32 	%rd7, %r152, 4;
	add.s64 	%rd8, %rd6, %rd7;
	ld.global.u32 	%r67, [%rd8];
	cvt.rn.f32.s32 	%f1, %r67;
	st.shared.f32 	[%r9], %f1;
	mul.wide.u32 	%rd9, %r148, 4;
	add.s64 	%rd10, %rd1, %rd9;
	ld.global.u32 	%r68, [%rd10];
	cvt.rn.f32.s32 	%f2, %r68;
	st.shared.f32 	[%r10], %f2;
	bar.sync 	0;
	ld.shared.f32 	%f3, [%r8];
	ld.shared.f32 	%f4, [%r11];
	cvt.rn.f32.s32 	%f5, %r161;
	fma.rn.f32 	%f6, %f3, %f4, %f5;
	cvt.rzi.s32.f32 	%r69, %f6;
	ld.shared.f32 	%f7, [%r8+4];
	ld.shared.f32 	%f8, [%r11+32];
	cvt.rn.f32.s32 	%f9, %r69;
	fma.rn.f32 	%f10, %f7, %f8, %f9;
	cvt.rzi.s32.f32 	%r70, %f10;
	ld.shared.f32 	%f11, [%r8+8];
	ld.shared.f32 	%f12, [%r11+64];
	cvt.rn.f32.s32 	%f13, %r70;
	fma.rn.f32 	%f14, %f11, %f12, %f13;
	cvt.rzi.s32.f32 	%r71, %f14;
	ld.shared.f32 	%f15, [%r8+12];
	ld.shared.f32 	%f16, [%r11+96];
	cvt.rn.f32.s32 	%f17, %r71;
	fma.rn.f32 	%f18, %f15, %f16, %f17;
	cvt.rzi.s32.f32 	%r72, %f18;
	ld.shared.f32 	%f19, [%r8+16];
	ld.shared.f32 	%f20, [%r11+128];
	cvt.rn.f32.s32 	%f21, %r72;
	fma.rn.f32 	%f22, %f19, %f20, %f21;
	cvt.rzi.s32.f32 	%r73, %f22;
	ld.shared.f32 	%f23, [%r8+20];
	ld.shared.f32 	%f24, [%r11+160];
	cvt.rn.f32.s32 	%f25, %r73;
	fma.rn.f32 	%f26, %f23, %f24, %f25;
	cvt.rzi.s32.f32 	%r74, %f26;
	ld.shared.f32 	%f27, [%r8+24];
	ld.shared.f32 	%f28, [%r11+192];
	cvt.rn.f32.s32 	%f29, %r74;
	fma.rn.f32 	%f30, %f27, %f28, %f29;
	cvt.rzi.s32.f32 	%r75, %f30;
	ld.shared.f32 	%f31, [%r8+28];
	ld.shared.f32 	%f32, [%r11+224];
	cvt.rn.f32.s32 	%f33, %r75;
	fma.rn.f32 	%f34, %f31, %f32, %f33;
	bar.sync 	0;
	ld.global.u32 	%r76, [%rd8+32];
	cvt.rn.f32.s32 	%f35, %r76;
	st.shared.f32 	[%r9], %f35;
	mul.wide.u32 	%rd11, %r149, 4;
	add.s64 	%rd12, %rd1, %rd11;
	ld.global.u32 	%r77, [%rd12];
	cvt.rn.f32.s32 	%f36, %r77;
	st.shared.f32 	[%r10], %f36;
	bar.sync 	0;
	cvt.rzi.s32.f32 	%r78, %f34;
	ld.shared.f32 	%f37, [%r8];
	ld.shared.f32 	%f38, [%r11];
	cvt.rn.f32.s32 	%f39, %r78;
	fma.rn.f32 	%f40, %f37, %f38, %f39;
	cvt.rzi.s32.f32 	%r79, %f40;
	ld.shared.f32 	%f41, [%r8+4];
	ld.shared.f32 	%f42, [%r11+32];
	cvt.rn.f32.s32 	%f43, %r79;
	fma.rn.f32 	%f44, %f41, %f42, %f43;
	cvt.rzi.s32.f32 	%r80, %f44;
	ld.shared.f32 	%f45, [%r8+8];
	ld.shared.f32 	%f46, [%r11+64];
	cvt.rn.f32.s32 	%f47, %r80;
	fma.rn.f32 	%f48, %f45, %f46, %f47;
	cvt.rzi.s32.f32 	%r81, %f48;
	ld.shared.f32 	%f49, [%r8+12];
	ld.shared.f32 	%f50, [%r11+96];
	cvt.rn.f32.s32 	%f51, %r81;
	fma.rn.f32 	%f52, %f49, %f50, %f51;
	cvt.rzi.s32.f32 	%r82, %f52;
	ld.shared.f32 	%f53, [%r8+16];
	ld.shared.f32 	%f54, [%r11+128];
	cvt.rn.f32.s32 	%f55, %r82;
	fma.rn.f32 	%f56, %f53, %f54, %f55;
	cvt.rzi.s32.f32 	%r83, %f56;
	ld.shared.f32 	%f57, [%r8+20];
	ld.shared.f32 	%f58, [%r11+160];
	cvt.rn.f32.s32 	%f59, %r83;
	fma.rn.f32 	%f60, %f57, %f58, %f59;
	cvt.rzi.s32.f32 	%r84, %f60;
	ld.shared.f32 	%f61, [%r8+24];
	ld.shared.f32 	%f62, [%r11+192];
	cvt.rn.f32.s32 	%f63, %r84;
	fma.rn.f32 	%f64, %f61, %f62, %f63;
	cvt.rzi.s32.f32 	%r85, %f64;
	ld.shared.f32 	%f65, [%r8+28];
	ld.shared.f32 	%f66, [%r11+224];
	cvt.rn.f32.s32 	%f67, %r85;
	fma.rn.f32 	%f68, %f65, %f66, %f67;
	bar.sync 	0;
	ld.global.u32 	%r86, [%rd8+64];
	cvt.rn.f32.s32 	%f69, %r86;
	st.shared.f32 	[%r9], %f69;
	mul.wide.u32 	%rd13, %r150, 4;
	add.s64 	%rd14, %rd1, %rd13;
	ld.global.u32 	%r87, [%rd14];
	cvt.rn.f32.s32 	%f70, %r87;
	st.shared.f32 	[%r10], %f70;
	bar.sync 	0;
	cvt.rzi.s32.f32 	%r88, %f68;
	ld.shared.f32 	%f71, [%r8];
	ld.shared.f32 	%f72, [%r11];
	cvt.rn.f32.s32 	%f73, %r88;
	fma.rn.f32 	%f74, %f71, %f72, %f73;
	cvt.rzi.s32.f32 	%r89, %f74;
	ld.shared.f32 	%f75, [%r8+4];
	ld.shared.f32 	%f76, [%r11+32];
	cvt.rn.f32.s32 	%f77, %r89;
	fma.rn.f32 	%f78, %f75, %f76, %f77;
	cvt.rzi.s32.f32 	%r90, %f78;
	ld.shared.f32 	%f79, [%r8+8];
	ld.shared.f32 	%f80, [%r11+64];
	cvt.rn.f32.s32 	%f81, %r90;
	fma.rn.f32 	%f82, %f79, %f80, %f81;
	cvt.rzi.s32.f32 	%r91, %f82;
	ld.shared.f32 	%f83, [%r8+12];
	ld.shared.f32 	%f84, [%r11+96];
	cvt.rn.f32.s32 	%f85, %r91;
	fma.rn.f32 	%f86, %f83, %f84, %f85;
	cvt.rzi.s32.f32 	%r92, %f86;
	ld.shared.f32 	%f87, [%r8+16];
	ld.shared.f32 	%f88, [%r11+128];
	cvt.rn.f32.s32 	%f89, %r92;
	fma.rn.f32 	%f90, %f87, %f88, %f89;
	cvt.rzi.s32.f32 	%r93, %f90;
	ld.shared.f32 	%f91, [%r8+20];
	ld.shared.f32 	%f92, [%r11+160];
	cvt.rn.f32.s32 	%f93, %r93;
	fma.rn.f32 	%f94, %f91, %f92, %f93;
	cvt.rzi.s32.f32 	%r94, %f94;
	ld.shared.f32 	%f95, [%r8+24];
	ld.shared.f32 	%f96, [%r11+192];
	cvt.rn.f32.s32 	%f97, %r94;
	fma.rn.f32 	%f98, %f95, %f96, %f97;
	cvt.rzi.s32.f32 	%r95, %f98;
	ld.shared.f32 	%f99, [%r8+28];
	ld.shared.f32 	%f100, [%r11+224];
	cvt.rn.f32.s32 	%f101, %r95;
	fma.rn.f32 	%f102, %f99, %f100, %f101;
	bar.sync 	0;
	ld.global.u32 	%r96, [%rd8+96];
	cvt.rn.f32.s32 	%f103, %r96;
	st.shared.f32 	[%r9], %f103;
	mul.wide.u32 	%rd15, %r151, 4;
	add.s64 	%rd16, %rd1, %rd15;
	ld.global.u32 	%r97, [%rd16];
	cvt.rn.f32.s32 	%f104, %r97;
	st.shared.f32 	[%r10], %f104;
	bar.sync 	0;
	cvt.rzi.s32.f32 	%r98, %f102;
	ld.shared.f32 	%f105, [%r8];
	ld.shared.f32 	%f106, [%r11];
	cvt.rn.f32.s32 	%f107, %r98;
	fma.rn.f32 	%f108, %f105, %f106, %f107;
	cvt.rzi.s32.f32 	%r99, %f108;
	ld.shared.f32 	%f109, [%r8+4];
	ld.shared.f32 	%f110, [%r11+32];
	cvt.rn.f32.s32 	%f111, %r99;
	fma.rn.f32 	%f112, %f109, %f110, %f111;
	cvt.rzi.s32.f32 	%r100, %f112;
	ld.shared.f32 	%f113, [%r8+8];
	ld.shared.f32 	%f114, [%r11+64];
	cvt.rn.f32.s32 	%f115, %r100;
	fma.rn.f32 	%f116, %f113, %f114, %f115;
	cvt.rzi.s32.f32 	%r101, %f116;
	ld.shared.f32 	%f117, [%r8+12];
	ld.shared.f32 	%f118, [%r11+96];
	cvt.rn.f32.s32 	%f119, %r101;
	fma.rn.f32 	%f120, %f117, %f118, %f119;
	cvt.rzi.s32.f32 	%r102, %f120;
	ld.shared.f32 	%f121, [%r8+16];
	ld.shared.f32 	%f122, [%r11+128];
	cvt.rn.f32.s32 	%f123, %r102;
	fma.rn.f32 	%f124, %f121, %f122, %f123;
	cvt.rzi.s32.f32 	%r103, %f124;
	ld.shared.f32 	%f125, [%r8+20];
	ld.shared.f32 	%f126, [%r11+160];
	cvt.rn.f32.s32 	%f127, %r103;
	fma.rn.f32 	%f128, %f125, %f126, %f127;
	cvt.rzi.s32.f32 	%r104, %f128;
	ld.shared.f32 	%f129, [%r8+24];
	ld.shared.f32 	%f130, [%r11+192];
	cvt.rn.f32.s32 	%f131, %r104;
	fma.rn.f32 	%f132, %f129, %f130, %f131;
	cvt.rzi.s32.f32 	%r105, %f132;
	ld.shared.f32 	%f133, [%r8+28];
	ld.shared.f32 	%f134, [%r11+224];
	cvt.rn.f32.s32 	%f135, %r105;
	fma.rn.f32 	%f136, %f133, %f134, %f135;
	cvt.rzi.s32.f32 	%r161, %f136;
	bar.sync 	0;
	add.s32 	%r153, %r153, 4;
	add.s32 	%r152, %r152, 32;
	shl.b32 	%r106, %r43, 5;
	add.s32 	%r151, %r151, %r106;
	add.s32 	%r150, %r150, %r106;
	add.s32 	%r149, %r149, %r106;
	add.s32 	%r148, %r148, %r106;
	setp.ne.s32 	%p3, %r153, 0;
	@%p3 bra 	$L__BB0_3;
$L__BB0_4:
	and.b32  	%r35, %r6, 3;
	setp.eq.s32 	%p4, %r35, 0;
	@%p4 bra 	$L__BB0_9;
	ld.param.u64 	%rd31, [_Z14gpuMatrixMultiPiS_S_i_param_0];
	cvta.to.global.u64 	%rd2, %rd31;
	setp.eq.s32 	%p5, %r35, 1;
	@%p5 bra 	$L__BB0_7;
	shl.b32 	%r108, %r159, 3;
	add.s32 	%r109, %r7, %r108;
	mul.wide.s32 	%rd17, %r109, 4;
	add.s64 	%rd18, %rd2, %rd17;
	ld.global.u32 	%r110, [%rd18];
	cvt.rn.f32.s32 	%f137, %r110;
	st.shared.f32 	[%r9], %f137;
	add.s32 	%r111, %r108, %r2;
	mad.lo.s32 	%r112, %r111, %r43, %r5;
	mul.wide.u32 	%rd19, %r112, 4;
	add.s64 	%rd20, %rd1, %rd19;
	ld.global.u32 	%r113, [%rd20];
	cvt.rn.f32.s32 	%f138, %r113;
	st.shared.f32 	[%r10], %f138;
	bar.sync 	0;
	ld.shared.f32 	%f139, [%r8];
	ld.shared.f32 	%f140, [%r11];
	cvt.rn.f32.s32 	%f141, %r161;
	fma.rn.f32 	%f142, %f139, %f140, %f141;
	cvt.rzi.s32.f32 	%r114, %f142;
	ld.shared.f32 	%f143, [%r8+4];
	ld.shared.f32 	%f144, [%r11+32];
	cvt.rn.f32.s32 	%f145, %r114;
	fma.rn.f32 	%f146, %f143, %f144, %f145;
	cvt.rzi.s32.f32 	%r115, %f146;
	ld.shared.f32 	%f147, [%r8+8];
	ld.shared.f32 	%f148, [%r11+64];
	cvt.rn.f32.s32 	%f149, %r115;
	fma.rn.f32 	%f150, %f147, %f148, %f149;
	cvt.rzi.s32.f32 	%r116, %f150;
	ld.shared.f32 	%f151, [%r8+12];
	ld.shared.f32 	%f152, [%r11+96];
	cvt.rn.f32.s32 	%f153, %r116;
	fma.rn.f32 	%f154, %f151, %f152, %f153;
	cvt.rzi.s32.f32 	%r117, %f154;
	ld.shared.f32 	%f155, [%r8+16];
	ld.shared.f32 	%f156, [%r11+128];
	cvt.rn.f32.s32 	%f157, %r117;
	fma.rn.f32 	%f158, %f155, %f156, %f157;
	cvt.rzi.s32.f32 	%r118, %f158;
	ld.shared.f32 	%f159, [%r8+20];
	ld.shared.f32 	%f160, [%r11+160];
	cvt.rn.f32.s32 	%f161, %r118;
	fma.rn.f32 	%f162, %f159, %f160, %f161;
	cvt.rzi.s32.f32 	%r119, %f162;
	ld.shared.f32 	%f163, [%r8+24];
	ld.shared.f32 	%f164, [%r11+192];
	cvt.rn.f32.s32 	%f165, %r119;
	fma.rn.f32 	%f166, %f163, %f164, %f165;
	cvt.rzi.s32.f32 	%r120, %f166;
	ld.shared.f32 	%f167, [%r8+28];
	ld.shared.f32 	%f168, [%r11+224];
	cvt.rn.f32.s32 	%f169, %r120;
	fma.rn.f32 	%f170, %f167, %f168, %f169;
	bar.sync 	0;
	ld.global.u32 	%r121, [%rd18+32];
	cvt.rn.f32.s32 	%f171, %r121;
	st.shared.f32 	[%r9], %f171;
	add.s32 	%r122, %r111, 8;
	mad.lo.s32 	%r123, %r122, %r43, %r5;
	mul.wide.u32 	%rd21, %r123, 4;
	add.s64 	%rd22, %rd1, %rd21;
	ld.global.u32 	%r124, [%rd22];
	cvt.rn.f32.s32 	%f172, %r124;
	st.shared.f32 	[%r10], %f172;
	bar.sync 	0;
	cvt.rzi.s32.f32 	%r125, %f170;
	ld.shared.f32 	%f173, [%r8];
	ld.shared.f32 	%f174, [%r11];
	cvt.rn.f32.s32 	%f175, %r125;
	fma.rn.f32 	%f176, %f173, %f174, %f175;
	cvt.rzi.s32.f32 	%r126, %f176;
	ld.shared.f32 	%f177, [%r8+4];
	ld.shared.f32 	%f178, [%r11+32];
	cvt.rn.f32.s32 	%f179, %r126;
	fma.rn.f32 	%f180, %f177, %f178, %f179;
	cvt.rzi.s32.f32 	%r127, %f180;
	ld.shared.f32 	%f181, [%r8+8];
	ld.shared.f32 	%f182, [%r11+64];
	cvt.rn.f32.s32 	%f183, %r127;
	fma.rn.f32 	%f184, %f181, %f182, %f183;
	cvt.rzi.s32.f32 	%r128, %f184;
	ld.shared.f32 	%f185, [%r8+12];
	ld.shared.f32 	%f186, [%r11+96];
	cvt.rn.f32.s32 	%f187, %r128;
	fma.rn.f32 	%f188, %f185, %f186, %f187;
	cvt.rzi.s32.f32 	%r129, %f188;
	ld.shared.f32 	%f189, [%r8+16];
	ld.shared.f32 	%f190, [%r11+128];
	cvt.rn.f32.s32 	%f191, %r129;
	fma.rn.f32 	%f192, %f189, %f190, %f191;
	cvt.rzi.s32.f32 	%r130, %f192;
	ld.shared.f32 	%f193, [%r8+20];
	ld.shared.f32 	%f194, [%r11+160];
	cvt.rn.f32.s32 	%f195, %r130;
	fma.rn.f32 	%f196, %f193, %f194, %f195;
	cvt.rzi.s32.f32 	%r131, %f196;
	ld.shared.f32 	%f197, [%r8+24];
	ld.shared.f32 	%f198, [%r11+192];
	cvt.rn.f32.s32 	%f199, %r131;
	fma.rn.f32 	%f200, %f197, %f198, %f199;
	cvt.rzi.s32.f32 	%r132, %f200;
	ld.shared.f32 	%f201, [%r8+28];
	ld.shared.f32 	%f202, [%r11+224];
	cvt.rn.f32.s32 	%f203, %r132;
	fma.rn.f32 	%f204, %f201, %f202, %f203;
	bar.sync 	0;
	cvt.rzi.s32.f32 	%r161, %f204;
	add.s32 	%r159, %r159, 2;
$L__BB0_7:
	and.b32  	%r133, %r6, 1;
	setp.eq.b32 	%p6, %r133, 1;
	not.pred 	%p7, %p6;
	@%p7 bra 	$L__BB0_9;
	shl.b32 	%r134, %r159, 3;
	add.s32 	%r135, %r7, %r134;
	mul.wide.s32 	%rd23, %r135, 4;
	add.s64 	%rd24, %rd2, %rd23;
	ld.global.u32 	%r136, [%rd24];
	cvt.rn.f32.s32 	%f205, %r136;
	st.shared.f32 	[%r9], %f205;
	add.s32 	%r137, %r134, %r2;
	mad.lo.s32 	%r138, %r137, %r43, %r5;
	mul.wide.u32 	%rd25, %r138, 4;
	add.s64 	%rd26, %rd1, %rd25;
	ld.global.u32 	%r139, [%rd26];
	cvt.rn.f32.s32 	%f206, %r139;
	st.shared.f32 	[%r10], %f206;
	bar.sync 	0;
	ld.shared.f32 	%f207, [%r8];
	ld.shared.f32 	%f208, [%r11];
	cvt.rn.f32.s32 	%f209, %r161;
	fma.rn.f32 	%f210, %f207, %f208, %f209;
	cvt.rzi.s32.f32 	%r140, %f210;
	ld.shared.f32 	%f211, [%r8+4];
	ld.shared.f32 	%f212, [%r11+32];
	cvt.rn.f32.s32 	%f213, %r140;
	fma.rn.f32 	%f214, %f211, %f212, %f213;
	cvt.rzi.s32.f32 	%r141, %f214;
	ld.shared.f32 	%f215, [%r8+8];
	ld.shared.f32 	%f216, [%r11+64];
	cvt.rn.f32.s32 	%f217, %r141;
	fma.rn.f32 	%f218, %f215, %f216, %f217;
	cvt.rzi.s32.f32 	%r142, %f218;
	ld.shared.f32 	%f219, [%r8+12];
	ld.shared.f32 	%f220, [%r11+96];
	cvt.rn.f32.s32 	%f221, %r142;
	fma.rn.f32 	%f222, %f219, %f220, %f221;
	cvt.rzi.s32.f32 	%r143, %f222;
	ld.shared.f32 	%f223, [%r8+16];
	ld.shared.f32 	%f224, [%r11+128];
	cvt.rn.f32.s32 	%f225, %r143;
	fma.rn.f32 	%f226, %f223, %f224, %f225;
	cvt.rzi.s32.f32 	%r144, %f226;
	ld.shared.f32 	%f227, [%r8+20];
	ld.shared.f32 	%f228, [%r11+160];
	cvt.rn.f32.s32 	%f229, %r144;
	fma.rn.f32 	%f230, %f227, %f228, %f229;
	cvt.rzi.s32.f32 	%r145, %f230;
	ld.shared.f32 	%f231, [%r8+24];
	ld.shared.f32 	%f232, [%r11+192];
	cvt.rn.f32.s32 	%f233, %r145;
	fma.rn.f32 	%f234, %f231, %f232, %f233;
	cvt.rzi.s32.f32 	%r146, %f234;
	ld.shared.f32 	%f235, [%r8+28];
	ld.shared.f32 	%f236, [%r11+224];
	cvt.rn.f32.s32 	%f237, %r146;
	fma.rn.f32 	%f238, %f235, %f236, %f237;
	cvt.rzi.s32.f32 	%r161, %f238;
	bar.sync 	0;
$L__BB0_9:
	ld.param.u64 	%rd32, [_Z14gpuMatrixMultiPiS_S_i_param_2];
	cvta.to.global.u64 	%rd27, %rd32;
	mad.lo.s32 	%r147, %r43, %r3, %r5;
	mul.wide.s32 	%rd28, %r147, 4;
	add.s64 	%rd29, %rd27, %rd28;
	st.global.u32 	[%rd29], %r161;
	ret;

}


// ===== COMPILED SASS (sm_100) =====

	.target	sm_100

	.elftype	@"ET_EXEC"


//--------------------- .note.nv.tkinfo           --------------------------
	.section	.note.nv.tkinfo,"",@"SHT_NOTE"
	.sectionflags	@"SHF_NOTE_NV_TKINFO"
	.tkinfo
        /*0018*/ 	.word	0x00000002
        /*0030*/ 	.string	""
        /*0030*/ 	.string	"ptxas"
        /*0030*/ 	.string	"Cuda compilation tools, release 13.0, V13.0.88"
        /*0030*/ 	.string	"Build cuda_13.0.r13.0/compiler.36424714_0"
        /*0030*/ 	.string	"-arch sm_100 -m 64 "



//--------------------- .note.nv.cuinfo           --------------------------
	.section	.note.nv.cuinfo,"",@"SHT_NOTE"
	.sectionflags	@"SHF_NOTE_NV_CUINFO"
        /*0018*/ 	.short	0x0002
        /*001a*/ 	.short	0x0064
        /*001c*/ 	.short	0x0082
	.zero		2


//--------------------- .nv.info                  --------------------------
	.section	.nv.info,"",@"SHT_CUDA_INFO"
	.align	4


	//----- nvinfo : EIATTR_REGCOUNT
	.align		4
        /*0000*/ 	.byte	0x04, 0x2f
        /*0002*/ 	.short	(.L_1 - .L_0)
	.align		4
.L_0:
        /*0004*/ 	.word	index@(_Z14gpuMatrixMultiPiS_S_i)
        /*0008*/ 	.word	0x00000024


	//----- nvinfo : EIATTR_FRAME_SIZE
	.align		4
.L_1:
        /*000c*/ 	.byte	0x04, 0x11
        /*000e*/ 	.short	(.L_3 - .L_2)
	.align		4
.L_2:
        /*0010*/ 	.word	index@(_Z14gpuMatrixMultiPiS_S_i)
        /*0014*/ 	.word	0x00000000


	//----- nvinfo : EIATTR_MIN_STACK_SIZE
	.align		4
.L_3:
        /*0018*/ 	.byte	0x04, 0x12
        /*001a*/ 	.short	(.L_5 - .L_4)
	.align		4
.L_4:
        /*001c*/ 	.word	index@(_Z14gpuMatrixMultiPiS_S_i)
        /*0020*/ 	.word	0x00000000
.L_5:


//--------------------- .nv.compat                --------------------------
	.section	.nv.compat,"",@"SHT_CUDA_COMPAT_INFO"
	.align	4
        /*0000*/ 	.byte	0x02, 0x09, 0x00, 0x00, 0x02, 0x02, 0x01, 0x00, 0x02, 0x05, 0x05, 0x00, 0x03, 0x07, 0x01, 0x01
        /*0010*/ 	.byte	0x02, 0x03, 0x00, 0x00, 0x02, 0x06, 0x01, 0x00, 0x04, 0x0b, 0x08, 0x00, 0x09, 0x00, 0x00, 0x00
        /*0020*/ 	.byte	0x00, 0x00, 0x00, 0x00


//--------------------- .nv.info._Z14gpuMatrixMultiPiS_S_i --------------------------
	.section	.nv.info._Z14gpuMatrixMultiPiS_S_i,"",@"SHT_CUDA_INFO"
	.sectionflags	@""
	.align	4


	//----- nvinfo : EIATTR_CUDA_API_VERSION
	.align		4
        /*0000*/ 	.byte	0x04, 0x37
        /*0002*/ 	.short	(.L_7 - .L_6)
.L_6:
        /*0004*/ 	.word	0x00000082


	//----- nvinfo : EIATTR_KPARAM_INFO
	.align		4
.L_7:
        /*0008*/ 	.byte	0x04, 0x17
        /*000a*/ 	.short	(.L_9 - .L_8)
.L_8:
        /*000c*/ 	.word	0x00000000
        /*0010*/ 	.short	0x0003
        /*0012*/ 	.short	0x0018
        /*0014*/ 	.byte	0x00, 0xf0, 0x11, 0x00


	//----- nvinfo : EIATTR_KPARAM_INFO
	.align		4
.L_9:
        /*0018*/ 	.byte	0x04, 0x17
        /*001a*/ 	.short	(.L_11 - .L_10)
.L_10:
        /*001c*/ 	.word	0x00000000
        /*0020*/ 	.short	0x0002
        /*0022*/ 	.short	0x0010
        /*0024*/ 	.byte	0x00, 0xf5, 0x21, 0x00


	//----- nvinfo : EIATTR_KPARAM_INFO
	.align		4
.L_11:
        /*0028*/ 	.byte	0x04, 0x17
        /*002a*/ 	.short	(.L_13 - .L_12)
.L_12:
        /*002c*/ 	.word	0x00000000
        /*0030*/ 	.short	0x0001
        /*0032*/ 	.short	0x0008
        /*0034*/ 	.byte	0x00, 0xf5, 0x21, 0x00


	//----- nvinfo : EIATTR_KPARAM_INFO
	.align		4
.L_13:
        /*0038*/ 	.byte	0x04, 0x17
        /*003a*/ 	.short	(.L_15 - .L_14)
.L_14:
        /*003c*/ 	.word	0x00000000
        /*0040*/ 	.short	0x0000
        /*0042*/ 	.short	0x0000
        /*0044*/ 	.byte	0x00, 0xf5, 0x21, 0x00


	//----- nvinfo : EIATTR_SPARSE_MMA_MASK
	.align		4
.L_15:
        /*0048*/ 	.byte	0x03, 0x50
        /*004a*/ 	.short	0x0000


	//----- nvinfo : EIATTR_MAXREG_COUNT
	.align		4
        /*004c*/ 	.byte	0x03, 0x1b
        /*004e*/ 	.short	0x00ff


	//----- nvinfo : EIATTR_NUM_BARRIERS
	.align		4
        /*0050*/ 	.byte	0x02, 0x4c
        /*0052*/ 	.byte	0x01
	.zero		1


	//----- nvinfo : EIATTR_MERCURY_ISA_VERSION
	.align		4
        /*0054*/ 	.byte	0x03, 0x5f
        /*0056*/ 	.short	0x0101


	//----- nvinfo : EIATTR_VRC_CTA_INIT_COUNT
	.align		4
        /*0058*/ 	.byte	0x02, 0x4a
	.zero		1
	.zero		1


	//----- nvinfo : EIATTR_EXIT_INSTR_OFFSETS
	.align		4
        /*005c*/ 	.byte	0x04, 0x1c
        /*005e*/ 	.short	(.L_17 - .L_16)


	//   ....[0]....
.L_16:
        /*0060*/ 	.word	0x000017f0


	//----- nvinfo : EIATTR_CBANK_PARAM_SIZE
	.align		4
.L_17:
        /*0064*/ 	.byte	0x03, 0x19
        /*0066*/ 	.short	0x001c


	//----- nvinfo : EIATTR_PARAM_CBANK
	.align		4
        /*0068*/ 	.byte	0x04, 0x0a
        /*006a*/ 	.short	(.L_19 - .L_18)
	.align		4
.L_18:
        /*006c*/ 	.word	index@(.nv.constant0._Z14gpuMatrixMultiPiS_S_i)
        /*0070*/ 	.short	0x0380
        /*0072*/ 	.short	0x001c


	//----- nvinfo : EIATTR_SW_WAR
	.align		4
.L_19:
        /*0074*/ 	.byte	0x04, 0x36
        /*0076*/ 	.short	(.L_21 - .L_20)
.L_20:
        /*0078*/ 	.word	0x00000008
.L_21:


//--------------------- .nv.callgraph             --------------------------
	.section	.nv.callgraph,"",@"SHT_CUDA_CALLGRAPH"
	.align	4
	.sectionentsize	8
	.align		4
        /*0000*/ 	.word	0x00000000
	.align		4
        /*0004*/ 	.word	0xffffffff
	.align		4
        /*0008*/ 	.word	0x00000000
	.align		4
        /*000c*/ 	.word	0xfffffffe
	.align		4
        /*0010*/ 	.word	0x00000000
	.align		4
        /*0014*/ 	.word	0xfffffffd
	.align		4
        /*0018*/ 	.word	0x00000000
	.align		4
        /*001c*/ 	.word	0xfffffffc


//--------------------- .text._Z14gpuMatrixMultiPiS_S_i --------------------------
	.section	.text._Z14gpuMatrixMultiPiS_S_i,"ax",@progbits
	.align	128
        .global         _Z14gpuMatrixMultiPiS_S_i
        .type           _Z14gpuMatrixMultiPiS_S_i,@function
        .size           _Z14gpuMatrixMultiPiS_S_i,(.L_x_5 - _Z14gpuMatrixMultiPiS_S_i)
        .other          _Z14gpuMatrixMultiPiS_S_i,@"STO_CUDA_ENTRY STV_DEFAULT"
_Z14gpuMatrixMultiPiS_S_i:
.text._Z14gpuMatrixMultiPiS_S_i:
[----:B------:R-:W-:Y:S08]  /*0000*/  LDC R1, c[0x0][0x37c] ;  /* 0x0000df00ff017b82 */ /* 0x000ff00000000800 */
[----:B------:R-:W0:Y:S01]  /*0010*/  LDC R3, c[0x0][0x398] ;  /* 0x0000e600ff037b82 */ /* 0x000e220000000800 */
[----:B------:R-:W1:Y:S01]  /*0020*/  S2R R5, SR_CTAID.Y ;  /* 0x0000000000057919 */ /* 0x000e620000002600 */
[----:B------:R-:W2:Y:S01]  /*0030*/  LDCU.64 UR8, c[0x0][0x358] ;  /* 0x00006b00ff0877ac */ /* 0x000ea20008000a00 */
[----:B------:R-:W-:Y:S01]  /*0040*/  IMAD.MOV.U32 R23, RZ, RZ, RZ ;  /* 0x000000ffff177224 */ /* 0x000fe200078e00ff */
[----:B------:R-:W1:Y:S01]  /*0050*/  S2R R0, SR_TID.Y ;  /* 0x0000000000007919 */ /* 0x000e620000002200 */
[----:B------:R-:W3:Y:S01]  /*0060*/  S2R R9, SR_CTAID.X ;  /* 0x0000000000097919 */ /* 0x000ee20000002500 */
[----:B------:R-:W3:Y:S01]  /*0070*/  S2R R11, SR_TID.X ;  /* 0x00000000000b7919 */ /* 0x000ee20000002100 */
[----:B0-----:R-:W-:-:S02]  /*0080*/  ISETP.GE.AND P0, PT, R3, 0x8, PT ;  /* 0x000000080300780c */ /* 0x001fc40003f06270 */
[----:B------:R-:W-:-:S04]  /*0090*/  SHF.R.S32.HI R2, RZ, 0x1f, R3 ;  /* 0x0000001fff027819 */ /* 0x000fc80000011403 */
[----:B------:R-:W-:Y:S01]  /*00a0*/  LEA.HI R2, R2, R3, RZ, 0x3 ;  /* 0x0000000302027211 */ /* 0x000fe200078f18ff */
[----:B-1----:R-:W-:Y:S01]  /*00b0*/  IMAD R20, R5, 0x8, R0 ;  /* 0x0000000805147824 */ /* 0x002fe200078e0200 */
[----:B---3--:R-:W-:-:S05]  /*00c0*/  LEA R18, R9, R11, 0x3 ;  /* 0x0000000b09127211 */ /* 0x008fca00078e18ff */
[----:B--2---:R-:W-:Y:S05]  /*00d0*/  @!P0 BRA `(.L_x_0) ;  /* 0x0000001400b48947 */ /* 0x004fea0003800000 */
[----:B------:R-:W0:Y:S01]  /*00e0*/  S2UR UR6, SR_CgaCtaId ;  /* 0x00000000000679c3 */ /* 0x000e220000008800 */
[----:B------:R-:W-:Y:S01]  /*00f0*/  SHF.R.S32.HI R21, RZ, 0x3, R2 ;  /* 0x00000003ff157819 */ /* 0x000fe20000011402 */
[----:B------:R-:W-:Y:S01]  /*0100*/  UMOV UR4, 0x400 ;  /* 0x0000040000047882 */ /* 0x000fe20000000000 */
[----:B------:R-:W-:Y:S01]  /*0110*/  HFMA2 R23, -RZ, RZ, 0, 0 ;  /* 0x00000000ff177431 */ /* 0x000fe200000001ff */
[----:B------:R-:W-:Y:S01]  /*0120*/  UIADD3 UR5, UPT, UPT, UR4, 0x100, URZ ;  /* 0x0000010004057890 */ /* 0x000fe2000fffe0ff */
[----:B------:R-:W-:Y:S02]  /*0130*/  IMAD R16, R20, R3, R11 ;  /* 0x0000000314107224 */ /* 0x000fe400078e020b */
[----:B------:R-:W-:Y:S02]  /*0140*/  VIADD R2, R21, 0xffffffff ;  /* 0xffffffff15027836 */ /* 0x000fe40000000000 */
[----:B------:R-:W-:-:S03]  /*0150*/  IMAD.MOV.U32 R5, RZ, RZ, RZ ;  /* 0x000000ffff057224 */ /* 0x000fc600078e00ff */
[----:B------:R-:W-:Y:S01]  /*0160*/  ISETP.GE.U32.AND P0, PT, R2, 0x3, PT ;  /* 0x000000030200780c */ /* 0x000fe20003f06070 */
[----:B0-----:R-:W-:Y:S02]  /*0170*/  ULEA UR4, UR6, UR4, 0x18 ;  /* 0x0000000406047291 */ /* 0x001fe4000f8ec0ff */
[----:B------:R-:W-:-:S04]  /*0180*/  ULEA UR5, UR6, UR5, 0x18 ;  /* 0x0000000506057291 */ /* 0x000fc8000f8ec0ff */
[----:B------:R-:W-:Y:S02]  /*0190*/  LEA R6, R0, UR4, 0x5 ;  /* 0x0000000400067c11 */ /* 0x000fe4000f8e28ff */
[----:B------:R-:W-:-:S03]  /*01a0*/  LEA R7, R11, UR5, 0x2 ;  /* 0x000000050b077c11 */ /* 0x000fc6000f8e10ff */
[----:B------:R-:W-:Y:S02]  /*01b0*/  IMAD R4, R11, 0x4, R6 ;  /* 0x000000040b047824 */ /* 0x000fe400078e0206 */
[----:B------:R-:W-:Y:S01]  /*01c0*/  IMAD R2, R0, 0x20, R7 ;  /* 0x0000002000027824 */ /* 0x000fe200078e0207 */
[----:B------:R-:W-:Y:S06]  /*01d0*/  @!P0 BRA `(.L_x_1) ;  /* 0x0000000c00188947 */ /* 0x000fec0003800000 */
[C---:B------:R-:W-:Y:S01]  /*01e0*/  IADD3 R8, PT, PT, R0.reuse, 0x18, RZ ;  /* 0x0000001800087810 */ /* 0x040fe20007ffe0ff */
[C---:B------:R-:W-:Y:S01]  /*01f0*/  VIADD R10, R0.reuse, 0x10 ;  /* 0x00000010000a7836 */ /* 0x040fe20000000000 */
[----:B------:R-:W-:Y:S01]  /*0200*/  LOP3.LUT R5, R21, 0xffffffc, RZ, 0xc0, !PT ;  /* 0x0ffffffc15057812 */ /* 0x000fe200078ec0ff */
[C---:B------:R-:W-:Y:S01]  /*0210*/  VIADD R12, R0.reuse, 0x8 ;  /* 0x00000008000c7836 */ /* 0x040fe20000000000 */
[----:B------:R-:W-:Y:S01]  /*0220*/  MOV R23, RZ ;  /* 0x000000ff00177202 */ /* 0x000fe20000000f00 */
[-CC-:B------:R-:W-:Y:S01]  /*0230*/  IMAD R22, R0, R3.reuse, R11.reuse ;  /* 0x0000000300167224 */ /* 0x180fe200078e020b */
[----:B------:R-:W-:Y:S01]  /*0240*/  IADD3 R19, PT, PT, -R5, RZ, RZ ;  /* 0x000000ff05137210 */ /* 0x000fe20007ffe1ff */
[-CC-:B------:R-:W-:Y:S02]  /*0250*/  IMAD R10, R10, R3.reuse, R11.reuse ;  /* 0x000000030a0a7224 */ /* 0x180fe400078e020b */
[-CC-:B------:R-:W-:Y:S01]  /*0260*/  IMAD R8, R8, R3.reuse, R11.reuse ;  /* 0x0000000308087224 */ /* 0x180fe200078e020b */
[C---:B------:R-:W-:Y:S01]  /*0270*/  LEA R22, R9.reuse, R22, 0x3 ;  /* 0x0000001609167211 */ /* 0x040fe200078e18ff */
[----:B------:R-:W-:Y:S01]  /*0280*/  IMAD R12, R12, R3, R11 ;  /* 0x000000030c0c7224 */ /* 0x000fe200078e020b */
[C---:B------:R-:W-:Y:S01]  /*0290*/  LEA R26, R9.reuse, R10, 0x3 ;  /* 0x0000000a091a7211 */ /* 0x040fe200078e18ff */
[----:B------:R-:W-:-:S02]  /*02a0*/  IMAD R28, R9, 0x8, R8 ;  /* 0x00000008091c7824 */ /* 0x000fc400078e0208 */
[----:B------:R-:W-:Y:S02]  /*02b0*/  IMAD R24, R9, 0x8, R12 ;  /* 0x0000000809187824 */ /* 0x000fe400078e020c */
[----:B------:R-:W-:-:S07]  /*02c0*/  IMAD.MOV.U32 R17, RZ, RZ, R16 ;  /* 0x000000ffff117224 */ /* 0x000fce00078e0010 */
.L_x_2:
[----:B0-----:R-:W0:Y:S08]  /*02d0*/  LDC.64 R32, c[0x0][0x380] ;  /* 0x0000e000ff207b82 */ /* 0x001e300000000a00 */
[----:B-1----:R-:W1:Y:S01]  /*02e0*/  LDC.64 R30, c[0x0][0x388] ;  /* 0x0000e200ff1e7b82 */ /* 0x002e620000000a00 */
[----:B0-----:R-:W-:-:S05]  /*02f0*/  IMAD.WIDE R32, R17, 0x4, R32 ;  /* 0x0000000411207825 */ /* 0x001fca00078e0220 */
[----:B------:R-:W2:Y:S01]  /*0300*/  LDG.E R8, desc[UR8][R32.64] ;  /* 0x0000000820087981 */ /* 0x000ea2000c1e1900 */
[----:B-1----:R-:W-:-:S06]  /*0310*/  IMAD.WIDE.U32 R12, R22, 0x4, R30 ;  /* 0x00000004160c7825 */ /* 0x002fcc00078e001e */
[----:B------:R-:W3:Y:S01]  /*0320*/  LDG.E R12, desc[UR8][R12.64] ;  /* 0x000000080c0c7981 */ /* 0x000ee2000c1e1900 */
[----:B------:R-:W-:Y:S02]  /*0330*/  I2FP.F32.S32 R23, R23 ;  /* 0x0000001700177245 */ /* 0x000fe40000201400 */
[----:B--2---:R-:W-:-:S05]  /*0340*/  I2FP.F32.S32 R15, R8 ;  /* 0x00000008000f7245 */ /* 0x004fca0000201400 */
[----:B------:R-:W-:Y:S01]  /*0350*/  STS [R4], R15 ;  /* 0x0000000f04007388 */ /* 0x000fe20000000800 */
[----:B---3--:R-:W-:-:S05]  /*0360*/  I2FP.F32.S32 R25, R12 ;  /* 0x0000000c00197245 */ /* 0x008fca0000201400 */
[----:B------:R-:W-:Y:S01]  /*0370*/  STS [R2], R25 ;  /* 0x0000001902007388 */ /* 0x000fe20000000800 */
[----:B------:R-:W-:Y:S06]  /*0380*/  BAR.SYNC.DEFER_BLOCKING 0x0 ;  /* 0x0000000000007b1d */ /* 0x000fec0000010000 */
[----:B------:R-:W-:Y:S04]  /*0390*/  LDS R27, [R7] ;  /* 0x00000000071b7984 */ /* 0x000fe80000000800 */
[----:B------:R-:W0:Y:S04]  /*03a0*/  LDS.128 R8, [R6] ;  /* 0x0000000006087984 */ /* 0x000e280000000c00 */
[----:B------:R-:W-:Y:S01]  /*03b0*/  LDS R15, [R7+0x80] ;  /* 0x00008000070f7984 */ /* 0x000fe20000000800 */
[----:B0-----:R-:W-:-:S03]  /*03c0*/  FFMA R23, R8, R27, R23 ;  /* 0x0000001b08177223 */ /* 0x001fc60000000017 */
[----:B------:R-:W0:Y:S03]  /*03d0*/  LDS R8, [R7+0x20] ;  /* 0x0000200007087984 */ /* 0x000e260000000800 */
[----:B------:R-:W1:Y:S02]  /*03e0*/  F2I.TRUNC.NTZ R23, R23 ;  /* 0x0000001700177305 */ /* 0x000e64000020f100 */
[----:B-1----:R-:W-:-:S05]  /*03f0*/  I2FP.F32.S32 R13, R23 ;  /* 0x00000017000d7245 */ /* 0x002fca0000201400 */
[----:B0-----:R-:W-:Y:S02]  /*0400*/  FFMA R13, R8, R9, R13 ;  /* 0x00000009080d7223 */ /* 0x001fe4000000000d */
[----:B------:R-:W0:Y:S04]  /*0410*/  LDS R9, [R7+0x40] ;  /* 0x0000400007097984 */ /* 0x000e280000000800 */
[----:B------:R-:W1:Y:S01]  /*0420*/  F2I.TRUNC.NTZ R13, R13 ;  /* 0x0000000d000d7305 */ /* 0x000e62000020f100 */
[----:B------:R-:W2:Y:S01]  /*0430*/  LDS R8, [R7+0x60] ;  /* 0x0000600007087984 */ /* 0x000ea20000000800 */
[----:B-1----:R-:W-:-:S05]  /*0440*/  I2FP.F32.S32 R12, R13 ;  /* 0x0000000d000c7245 */ /* 0x002fca0000201400 */
[----:B0-----:R-:W-:-:S06]  /*0450*/  FFMA R12, R9, R10, R12 ;  /* 0x0000000a090c7223 */ /* 0x001fcc000000000c */
[----:B------:R-:W0:Y:S02]  /*0460*/  F2I.TRUNC.NTZ R12, R12 ;  /* 0x0000000c000c7305 */ /* 0x000e24000020f100 */
[----:B0-----:R-:W-:-:S05]  /*0470*/  I2FP.F32.S32 R9, R12 ;  /* 0x0000000c00097245 */ /* 0x001fca0000201400 */
[----:B--2---:R-:W-:Y:S02]  /*0480*/  FFMA R14, R8, R11, R9 ;  /* 0x0000000b080e7223 */ /* 0x004fe40000000009 */
[----:B------:R-:W0:Y:S04]  /*0490*/  LDS.128 R8, [R6+0x10] ;  /* 0x0000100006087984 */ /* 0x000e280000000c00 */
[----:B------:R-:W1:Y:S02]  /*04a0*/  F2I.TRUNC.NTZ R14, R14 ;  /* 0x0000000e000e7305 */ /* 0x000e64000020f100 */
[----:B-1----:R-:W-:-:S05]  /*04b0*/  I2FP.F32.S32 R23, R14 ;  /* 0x0000000e00177245 */ /* 0x002fca0000201400 */
[----:B0-----:R-:W-:Y:S02]  /*04c0*/  FFMA R15, R8, R15, R23 ;  /* 0x0000000f080f7223 */ /* 0x001fe40000000017 */
[----:B------:R-:W0:Y:S04]  /*04d0*/  LDS R8, [R7+0xa0] ;  /* 0x0000a00007087984 */ /* 0x000e280000000800 */
[----:B------:R-:W1:Y:S02]  /*04e0*/  F2I.TRUNC.NTZ R15, R15 ;  /* 0x0000000f000f7305 */ /* 0x000e64000020f100 */
[----:B-1----:R-:W-:-:S05]  /*04f0*/  I2FP.F32.S32 R13, R15 ;  /* 0x0000000f000d7245 */ /* 0x002fca0000201400 */
[----:B0-----:R-:W-:Y:S02]  /*0500*/  FFMA R9, R8, R9, R13 ;  /* 0x0000000908097223 */ /* 0x001fe4000000000d */
[----:B------:R-:W0:Y:S04]  /*0510*/  LDS R13, [R7+0xc0] ;  /* 0x0000c000070d7984 */ /* 0x000e280000000800 */
[----:B------:R-:W1:Y:S02]  /*0520*/  F2I.TRUNC.NTZ R9, R9 ;  /* 0x0000000900097305 */ /* 0x000e64000020f100 */
[----:B-1----:R-:W-:-:S05]  /*0530*/  I2FP.F32.S32 R8, R9 ;  /* 0x0000000900087245 */ /* 0x002fca0000201400 */
[----:B0-----:R-:W-:Y:S02]  /*0540*/  FFMA R23, R13, R10, R8 ;  /* 0x0000000a0d177223 */ /* 0x001fe40000000008 */
[----:B------:R-:W0:Y:S01]  /*0550*/  LDS R8, [R7+0xe0] ;  /* 0x0000e00007087984 */ /* 0x000e220000000800 */
[----:B------:R-:W-:Y:S01]  /*0560*/  BAR.SYNC.DEFER_BLOCKING 0x0 ;  /* 0x0000000000007b1d */ /* 0x000fe20000010000 */
[----:B------:R-:W-:-:S05]  /*0570*/  IMAD.WIDE.U32 R12, R24, 0x4, R30 ;  /* 0x00000004180c7825 */ /* 0x000fca00078e001e */
[----:B------:R-:W2:Y:S04]  /*0580*/  LDG.E R10, desc[UR8][R32.64+0x20] ;  /* 0x00002008200a7981 */ /* 0x000ea8000c1e1900 */
[----:B------:R-:W3:Y:S01]  /*0590*/  LDG.E R12, desc[UR8][R12.64] ;  /* 0x000000080c0c7981 */ /* 0x000ee2000c1e1900 */
[----:B------:R-:W1:Y:S02]  /*05a0*/  F2I.TRUNC.NTZ R23, R23 ;  /* 0x0000001700177305 */ /* 0x000e64000020f100 */
[----:B-1----:R-:W-:-:S05]  /*05b0*/  I2FP.F32.S32 R9, R23 ;  /* 0x0000001700097245 */ /* 0x002fca0000201400 */
[----:B0-----:R-:W-:-:S06]  /*05c0*/  FFMA R14, R8, R11, R9 ;  /* 0x0000000b080e7223 */ /* 0x001fcc0000000009 */
[----:B------:R-:W0:Y:S01]  /*05d0*/  F2I.TRUNC.NTZ R14, R14 ;  /* 0x0000000e000e7305 */ /* 0x000e22000020f100 */
[----:B--2---:R-:W-:Y:S02]  /*05e0*/  I2FP.F32.S32 R25, R10 ;  /* 0x0000000a00197245 */ /* 0x004fe40000201400 */
[----:B---3--:R-:W-:-:S03]  /*05f0*/  I2FP.F32.S32 R15, R12 ;  /* 0x0000000c000f7245 */ /* 0x008fc60000201400 */
[----:B------:R0:W-:Y:S04]  /*0600*/  STS [R4], R25 ;  /* 0x0000001904007388 */ /* 0x0001e80000000800 */
[----:B------:R-:W-:Y:S01]  /*0610*/  STS [R2], R15 ;  /* 0x0000000f02007388 */ /* 0x000fe20000000800 */
[----:B------:R-:W-:Y:S06]  /*0620*/  BAR.SYNC.DEFER_BLOCKING 0x0 ;  /* 0x0000000000007b1d */ /* 0x000fec0000010000 */
[----:B------:R-:W-:Y:S04]  /*0630*/  LDS R27, [R7] ;  /* 0x00000000071b7984 */ /* 0x000fe80000000800 */
[----:B------:R-:W1:Y:S01]  /*0640*/  LDS.128 R8, [R6] ;  /* 0x0000000006087984 */ /* 0x000e620000000c00 */
[----:B0-----:R-:W-:-:S03]  /*0650*/  I2FP.F32.S32 R25, R14 ;  /* 0x0000000e00197245 */ /* 0x001fc60000201400 */
[----:B------:R-:W-:Y:S02]  /*0660*/  LDS R15, [R7+0x80] ;  /* 0x00008000070f7984 */ /* 0x000fe40000000800 */
[----:B-1----:R-:W-:Y:S02]  /*0670*/  FFMA R25, R8, R27, R25 ;  /* 0x0000001b08197223 */ /* 0x002fe40000000019 */
[----:B------:R-:W0:Y:S04]  /*0680*/  LDS R8, [R7+0x20] ;  /* 0x0000200007087984 */ /* 0x000e280000000800 */
        /* <DEDUP_REMOVED lines=39> */
[----:B0-----:R-:W-:-:S05]  /*0900*/  I2FP.F32.S32 R25, R14 ;  /* 0x0000000e00197245 */ /* 0x001fca0000201400 */
        /* <DEDUP_REMOVED lines=13> */
[----:B------:R-:W-:Y:S04]  /*09e0*/  LDS R11, [R7+0x80] ;  /* 0x00008000070b7984 */ /* 0x000fe80000000800 */
[----:B------:R-:W0:Y:S01]  /*09f0*/  LDS.128 R12, [R6+0x10] ;  /* 0x00001000060c7984 */ /* 0x000e220000000c00 */
        /* <DEDUP_REMOVED lines=8> */
[----:B------:R-:W1:Y:S01]  /*0a80*/  LDS R12, [R7+0xe0] ;  /* 0x0000e000070c7984 */ /* 0x000e620000000800 */
[----:B------:R-:W-:Y:S01]  /*0a90*/  BAR.SYNC.DEFER_BLOCKING 0x0 ;  /* 0x0000000000007b1d */ /* 0x000fe20000010000 */
[----:B------:R-:W-:-:S05]  /*0aa0*/  IMAD.WIDE.U32 R30, R28, 0x4, R30 ;  /* 0x000000041c1e7825 */ /* 0x000fca00078e001e */
[----:B------:R-:W2:Y:S04]  /*0ab0*/  LDG.E R32, desc[UR8][R32.64+0x60] ;  /* 0x0000600820207981 */ /* 0x000ea8000c1e1900 */
[----:B------:R-:W3:Y:S01]  /*0ac0*/  LDG.E R30, desc[UR8][R30.64] ;  /* 0x000000081e1e7981 */ /* 0x000ee2000c1e1900 */
[----:B------:R-:W4:Y:S02]  /*0ad0*/  F2I.TRUNC.NTZ R13, R13 ;  /* 0x0000000d000d7305 */ /* 0x000f24000020f100 */
[----:B----4-:R-:W-:-:S05]  /*0ae0*/  I2FP.F32.S32 R8, R13 ;  /* 0x0000000d00087245 */ /* 0x010fca0000201400 */
[----:B0-----:R-:W-:-:S06]  /*0af0*/  FFMA R14, R9, R14, R8 ;  /* 0x0000000e090e7223 */ /* 0x001fcc0000000008 */
[----:B------:R-:W0:Y:S02]  /*0b00*/  F2I.TRUNC.NTZ R14, R14 ;  /* 0x0000000e000e7305 */ /* 0x000e24000020f100 */
[----:B0-----:R-:W-:-:S05]  /*0b10*/  I2FP.F32.S32 R13, R14 ;  /* 0x0000000e000d7245 */ /* 0x001fca0000201400 */
[----:B-1----:R-:W-:-:S06]  /*0b20*/  FFMA R12, R12, R15, R13 ;  /* 0x0000000f0c0c7223 */ /* 0x002fcc000000000d */
[----:B------:R-:W0:Y:S02]  /*0b30*/  F2I.TRUNC.NTZ R12, R12 ;  /* 0x0000000c000c7305 */ /* 0x000e24000020f100 */
[----:B0-----:R-:W-:Y:S02]  /*0b40*/  I2FP.F32.S32 R13, R12 ;  /* 0x0000000c000d7245 */ /* 0x001fe40000201400 */
[----:B--2---:R-:W-:Y:S02]  /*0b50*/  I2FP.F32.S32 R25, R32 ;  /* 0x0000002000197245 */ /* 0x004fe40000201400 */
[----:B---3--:R-:W-:-:S03]  /*0b60*/  I2FP.F32.S32 R27, R30 ;  /* 0x0000001e001b7245 */ /* 0x008fc60000201400 */
[----:B------:R-:W-:Y:S04]  /*0b70*/  STS [R4], R25 ;  /* 0x0000001904007388 */ /* 0x000fe80000000800 */
[----:B------:R-:W-:Y:S01]  /*0b80*/  STS [R2], R27 ;  /* 0x0000001b02007388 */ /* 0x000fe20000000800 */
[----:B------:R-:W-:Y:S06]  /*0b90*/  BAR.SYNC.DEFER_BLOCKING 0x0 ;  /* 0x0000000000007b1d */ /* 0x000fec0000010000 */
[----:B------:R-:W-:Y:S04]  /*0ba0*/  LDS R23, [R7] ;  /* 0x0000000007177984 */ /* 0x000fe80000000800 */
[----:B------:R-:W0:Y:S04]  /*0bb0*/  LDS.128 R8, [R6] ;  /* 0x0000000006087984 */ /* 0x000e280000000c00 */
[----:B------:R-:W1:Y:S04]  /*0bc0*/  LDS R30, [R7+0x20] ;  /* 0x00002000071e7984 */ /* 0x000e680000000800 */
[----:B------:R-:W2:Y:S04]  /*0bd0*/  LDS R15, [R7+0x40] ;  /* 0x00004000070f7984 */ /* 0x000ea80000000800 */
[----:B------:R-:W-:Y:S01]  /*0be0*/  LDS R32, [R7+0xa0] ;  /* 0x0000a00007207984 */ /* 0x000fe20000000800 */
[----:B0-----:R-:W-:-:S03]  /*0bf0*/  FFMA R23, R8, R23, R13 ;  /* 0x0000001708177223 */ /* 0x001fc6000000000d */
[----:B------:R-:W0:Y:S03]  /*0c00*/  LDS R8, [R7+0x60] ;  /* 0x0000600007087984 */ /* 0x000e260000000800 */
[----:B------:R-:W3:Y:S02]  /*0c10*/  F2I.TRUNC.NTZ R23, R23 ;  /* 0x0000001700177305 */ /* 0x000ee4000020f100 */
[----:B---3--:R-:W-:-:S05]  /*0c20*/  I2FP.F32.S32 R13, R23 ;  /* 0x00000017000d7245 */ /* 0x008fca0000201400 */
[----:B-1----:R-:W-:Y:S02]  /*0c30*/  FFMA R30, R30, R9, R13 ;  /* 0x000000091e1e7223 */ /* 0x002fe4000000000d */
[----:B------:R-:W-:Y:S04]  /*0c40*/  LDS R9, [R7+0x80] ;  /* 0x0000800007097984 */ /* 0x000fe80000000800 */
[----:B------:R-:W1:Y:S02]  /*0c50*/  F2I.TRUNC.NTZ R30, R30 ;  /* 0x0000001e001e7305 */ /* 0x000e64000020f100 */
[----:B-1----:R-:W-:-:S05]  /*0c60*/  I2FP.F32.S32 R14, R30 ;  /* 0x0000001e000e7245 */ /* 0x002fca0000201400 */
[----:B--2---:R-:W-:Y:S02]  /*0c70*/  FFMA R10, R15, R10, R14 ;  /* 0x0000000a0f0a7223 */ /* 0x004fe4000000000e */
[----:B------:R-:W1:Y:S04]  /*0c80*/  LDS.128 R12, [R6+0x10] ;  /* 0x00001000060c7984 */ /* 0x000e680000000c00 */
[----:B------:R-:W2:Y:S02]  /*0c90*/  F2I.TRUNC.NTZ R10, R10 ;  /* 0x0000000a000a7305 */ /* 0x000ea4000020f100 */
[----:B--2---:R-:W-:-:S05]  /*0ca0*/  I2FP.F32.S32 R23, R10 ;  /* 0x0000000a00177245 */ /* 0x004fca0000201400 */
[----:B0-----:R-:W-:Y:S02]  /*0cb0*/  FFMA R8, R8, R11, R23 ;  /* 0x0000000b08087223 */ /* 0x001fe40000000017 */
[----:B------:R-:W0:Y:S04]  /*0cc0*/  LDS R23, [R7+0xc0] ;  /* 0x0000c00007177984 */ /* 0x000e280000000800 */
[----:B------:R-:W2:Y:S02]  /*0cd0*/  F2I.TRUNC.NTZ R8, R8 ;  /* 0x0000000800087305 */ /* 0x000ea4000020f100 */
[----:B--2---:R-:W-:-:S05]  /*0ce0*/  I2FP.F32.S32 R11, R8 ;  /* 0x00000008000b7245 */ /* 0x004fca0000201400 */
[----:B-1----:R-:W-:Y:S02]  /*0cf0*/  FFMA R9, R12, R9, R11 ;  /* 0x000000090c097223 */ /* 0x002fe4000000000b */
[----:B------:R-:W1:Y:S04]  /*0d00*/  LDS R12, [R7+0xe0] ;  /* 0x0000e000070c7984 */ /* 0x000e680000000800 */
[----:B------:R-:W2:Y:S02]  /*0d10*/  F2I.TRUNC.NTZ R9, R9 ;  /* 0x0000000900097305 */ /* 0x000ea4000020f100 */
[----:B--2---:R-:W-:-:S05]  /*0d20*/  I2FP.F32.S32 R11, R9 ;  /* 0x00000009000b7245 */ /* 0x004fca0000201400 */
[----:B------:R-:W-:-:S06]  /*0d30*/  FFMA R11, R32, R13, R11 ;  /* 0x0000000d200b7223 */ /* 0x000fcc000000000b */
[----:B------:R-:W2:Y:S02]  /*0d40*/  F2I.TRUNC.NTZ R11, R11 ;  /* 0x0000000b000b7305 */ /* 0x000ea4000020f100 */
[----:B--2---:R-:W-:-:S05]  /*0d50*/  I2FP.F32.S32 R10, R11 ;  /* 0x0000000b000a7245 */ /* 0x004fca0000201400 */
[----:B0-----:R-:W-:-:S06]  /*0d60*/  FFMA R10, R23, R14, R10 ;  /* 0x0000000e170a7223 */ /* 0x001fcc000000000a */
[----:B------:R-:W0:Y:S01]  /*0d70*/  F2I.TRUNC.NTZ R10, R10 ;  /* 0x0000000a000a7305 */ /* 0x000e22000020f100 */
[----:B------:R-:W-:Y:S01]  /*0d80*/  VIADD R19, R19, 0x4 ;  /* 0x0000000413137836 */ /* 0x000fe20000000000 */
[----:B------:R-:W-:Y:S04]  /*0d90*/  BAR.SYNC.DEFER_BLOCKING 0x0 ;  /* 0x0000000000007b1d */ /* 0x000fe80000010000 */
[----:B------:R-:W-:Y:S02]  /*0da0*/  ISETP.NE.AND P0, PT, R19, RZ, PT ;  /* 0x000000ff1300720c */ /* 0x000fe40003f05270 */
[----:B0-----:R-:W-:-:S05]  /*0db0*/  I2FP.F32.S32 R13, R10 ;  /* 0x0000000a000d7245 */ /* 0x001fca0000201400 */
[----:B-1----:R-:W-:-:S04]  /*0dc0*/  FFMA R12, R12, R15, R13 ;  /* 0x0000000f0c0c7223 */ /* 0x002fc8000000000d */
[----:B------:R0:W1:Y:S01]  /*0dd0*/  F2I.TRUNC.NTZ R23, R12 ;  /* 0x0000000c00177305 */ /* 0x000062000020f100 */
[----:B------:R-:W-:Y:S01]  /*0de0*/  IADD3 R17, PT, PT, R17, 0x20, RZ ;  /* 0x0000002011117810 */ /* 0x000fe20007ffe0ff */
[C---:B------:R-:W-:Y:S01]  /*0df0*/  IMAD R28, R3.reuse, 0x20, R28 ;  /* 0x00000020031c7824 */ /* 0x040fe200078e021c */
[C---:B------:R-:W-:Y:S01]  /*0e00*/  LEA R26, R3.reuse, R26, 0x5 ;  /* 0x0000001a031a7211 */ /* 0x040fe200078e28ff */
[C---:B------:R-:W-:Y:S01]  /*0e10*/  IMAD R24, R3.reuse, 0x20, R24 ;  /* 0x0000002003187824 */ /* 0x040fe200078e0218 */
[----:B------:R-:W-:Y:S01]  /*0e20*/  LEA R22, R3, R22, 0x5 ;  /* 0x0000001603167211 */ /* 0x000fe200078e28ff */
[----:B------:R-:W-:Y:S06]  /*0e30*/  @P0 BRA `(.L_x_2) ;  /* 0xfffffff400240947 */ /* 0x000fec000383ffff */
.L_x_1:
[----:B------:R-:W-:-:S13]  /*0e40*/  LOP3.LUT P0, R8, R21, 0x3, RZ, 0xc0, !PT ;  /* 0x0000000315087812 */ /* 0x000fda000780c0ff */
[----:B------:R-:W-:Y:S05]  /*0e50*/  @!P0 BRA `(.L_x_0) ;  /* 0x0000000800548947 */ /* 0x000fea0003800000 */
[----:B------:R-:W-:Y:S02]  /*0e60*/  ISETP.NE.AND P0, PT, R8, 0x1, PT ;  /* 0x000000010800780c */ /* 0x000fe40003f05270 */
[----:B------:R-:W-:-:S04]  /*0e70*/  LOP3.LUT R21, R21, 0x1, RZ, 0xc0, !PT ;  /* 0x0000000115157812 */ /* 0x000fc800078ec0ff */
[----:B------:R-:W-:-:S07]  /*0e80*/  ISETP.NE.U32.AND P1, PT, R21, 0x1, PT ;  /* 0x000000011500780c */ /* 0x000fce0003f25070 */
[----:B------:R-:W-:Y:S06]  /*0e90*/  @!P0 BRA `(.L_x_3) ;  /* 0x00000004007c8947 */ /* 0x000fec0003800000 */
[----:B------:R-:W2:Y:S01]  /*0ea0*/  LDC.64 R24, c[0x0][0x380] ;  /* 0x0000e000ff187b82 */ /* 0x000ea20000000a00 */
[C---:B------:R-:W-:Y:S01]  /*0eb0*/  IMAD R17, R5.reuse, 0x8, R0 ;  /* 0x0000000805117824 */ /* 0x040fe200078e0200 */
[----:B------:R-:W-:-:S03]  /*0ec0*/  LEA R11, R5, R16, 0x3 ;  /* 0x00000010050b7211 */ /* 0x000fc600078e18ff */
[----:B------:R-:W-:-:S03]  /*0ed0*/  IMAD R13, R17, R3, R18 ;  /* 0x00000003110d7224 */ /* 0x000fc600078e0212 */
[----:B------:R-:W3:Y:S01]  /*0ee0*/  LDC.64 R8, c[0x0][0x388] ;  /* 0x0000e200ff087b82 */ /* 0x000ee20000000a00 */
[----:B--2---:R-:W-:-:S05]  /*0ef0*/  IMAD.WIDE R24, R11, 0x4, R24 ;  /* 0x000000040b187825 */ /* 0x004fca00078e0218 */
[----:B0-----:R-:W2:Y:S01]  /*0f00*/  LDG.E R12, desc[UR8][R24.64] ;  /* 0x00000008180c7981 */ /* 0x001ea2000c1e1900 */
[----:B---3--:R-:W-:-:S06]  /*0f10*/  IMAD.WIDE.U32 R10, R13, 0x4, R8 ;  /* 0x000000040d0a7825 */ /* 0x008fcc00078e0008 */
[----:B------:R-:W3:Y:S01]  /*0f20*/  LDG.E R10, desc[UR8][R10.64] ;  /* 0x000000080a0a7981 */ /* 0x000ee2000c1e1900 */
[----:B-1----:R-:W-:Y:S01]  /*0f30*/  I2FP.F32.S32 R23, R23 ;  /* 0x0000001700177245 */ /* 0x002fe20000201400 */
[----:B------:R-:W-:Y:S01]  /*0f40*/  VIADD R17, R17, 0x8 ;  /* 0x0000000811117836 */ /* 0x000fe20000000000 */
[----:B--2---:R-:W-:-:S05]  /*0f50*/  I2FP.F32.S32 R19, R12 ;  /* 0x0000000c00137245 */ /* 0x004fca0000201400 */
[----:B------:R-:W-:Y:S01]  /*0f60*/  STS [R4], R19 ;  /* 0x0000001304007388 */ /* 0x000fe20000000800 */
[----:B---3--:R-:W-:-:S05]  /*0f70*/  I2FP.F32.S32 R21, R10 ;  /* 0x0000000a00157245 */ /* 0x008fca0000201400 */
[----:B------:R-:W-:Y:S01]  /*0f80*/  STS [R2], R21 ;  /* 0x0000001502007388 */ /* 0x000fe20000000800 */
[----:B------:R-:W-:Y:S06]  /*0f90*/  BAR.SYNC.DEFER_BLOCKING 0x0 ;  /* 0x0000000000007b1d */ /* 0x000fec0000010000 */
[----:B------:R-:W-:Y:S04]  /*0fa0*/  LDS R27, [R7] ;  /* 0x00000000071b7984 */ /* 0x000fe80000000800 */
[----:B------:R-:W0:Y:S04]  /*0fb0*/  LDS.128 R12, [R6] ;  /* 0x00000000060c7984 */ /* 0x000e280000000c00 */
[----:B------:R-:W1:Y:S04]  /*0fc0*/  LDS R22, [R7+0x20] ;  /* 0x0000200007167984 */ /* 0x000e680000000800 */
[----:B------:R-:W2:Y:S04]  /*0fd0*/  LDS R11, [R7+0x40] ;  /* 0x00004000070b7984 */ /* 0x000ea80000000800 */
[----:B------:R-:W3:Y:S04]  /*0fe0*/  LDS R26, [R7+0x60] ;  /* 0x00006000071a7984 */ /* 0x000ee80000000800 */
[----:B------:R-:W-:Y:S01]  /*0ff0*/  LDS R19, [R7+0x80] ;  /* 0x0000800007137984 */ /* 0x000fe20000000800 */
[----:B0-----:R-:W-:-:S06]  /*1000*/  FFMA R23, R12, R27, R23 ;  /* 0x0000001b0c177223 */ /* 0x001fcc0000000017 */
[----:B------:R-:W0:Y:S02]  /*1010*/  F2I.TRUNC.NTZ R23, R23 ;  /* 0x0000001700177305 */ /* 0x000e24000020f100 */
[----:B0-----:R-:W-:-:S05]  /*1020*/  I2FP.F32.S32 R27, R23 ;  /* 0x00000017001b7245 */ /* 0x001fca0000201400 */
[----:B-1----:R-:W-:Y:S02]  /*1030*/  FFMA R27, R22, R13, R27 ;  /* 0x0000000d161b7223 */ /* 0x002fe4000000001b */
[----:B------:R-:W-:Y:S04]  /*1040*/  LDS R22, [R7+0xe0] ;  /* 0x0000e00007167984 */ /* 0x000fe80000000800 */
[----:B------:R-:W0:Y:S01]  /*1050*/  F2I.TRUNC.NTZ R27, R27 ;  /* 0x0000001b001b7305 */ /* 0x000e22000020f100 */
[----:B------:R-:W-:Y:S02]  /*1060*/  IMAD R13, R17, R3, R18 ;  /* 0x00000003110d7224 */ /* 0x000fe400078e0212 */
[----:B------:R-:W-:Y:S02]  /*1070*/  LDS R17, [R7+0xc0] ;  /* 0x0000c00007117984 */ /* 0x000fe40000000800 */
[----:B------:R-:W-:Y:S01]  /*1080*/  IMAD.WIDE.U32 R12, R13, 0x4, R8 ;  /* 0x000000040d0c7825 */ /* 0x000fe200078e0008 */
[----:B0-----:R-:W-:-:S05]  /*1090*/  I2FP.F32.S32 R10, R27 ;  /* 0x0000001b000a7245 */ /* 0x001fca0000201400 */
[----:B--2---:R-:W-:Y:S02]  /*10a0*/  FFMA R21, R11, R14, R10 ;  /* 0x0000000e0b157223 */ /* 0x004fe4000000000a */
[----:B------:R-:W-:Y:S04]  /*10b0*/  LDS R14, [R7+0xa0] ;  /* 0x0000a000070e7984 */ /* 0x000fe80000000800 */
[----:B------:R-:W0:Y:S01]  /*10c0*/  LDS.128 R8, [R6+0x10] ;  /* 0x0000100006087984 */ /* 0x000e220000000c00 */
[----:B------:R-:W-:Y:S06]  /*10d0*/  BAR.SYNC.DEFER_BLOCKING 0x0 ;  /* 0x0000000000007b1d */ /* 0x000fec0000010000 */
[----:B------:R-:W2:Y:S04]  /*10e0*/  LDG.E R24, desc[UR8][R24.64+0x20] ;  /* 0x0000200818187981 */ /* 0x000ea8000c1e1900 */
[----:B------:R-:W4:Y:S01]  /*10f0*/  LDG.E R12, desc[UR8][R12.64] ;  /* 0x000000080c0c7981 */ /* 0x000f22000c1e1900 */
[----:B------:R-:W1:Y:S02]  /*1100*/  F2I.TRUNC.NTZ R21, R21 ;  /* 0x0000001500157305 */ /* 0x000e64000020f100 */
[----:B-1----:R-:W-:-:S05]  /*1110*/  I2FP.F32.S32 R23, R21 ;  /* 0x0000001500177245 */ /* 0x002fca0000201400 */
[----:B---3--:R-:W-:-:S06]  /*1120*/  FFMA R15, R26, R15, R23 ;  /* 0x0000000f1a0f7223 */ /* 0x008fcc0000000017 */
[----:B------:R-:W1:Y:S02]  /*1130*/  F2I.TRUNC.NTZ R15, R15 ;  /* 0x0000000f000f7305 */ /* 0x000e64000020f100 */
[----:B-1----:R-:W-:-:S05]  /*1140*/  I2FP.F32.S32 R23, R15 ;  /* 0x0000000f00177245 */ /* 0x002fca0000201400 */
[----:B0-----:R-:W-:-:S06]  /*1150*/  FFMA R8, R8, R19, R23 ;  /* 0x0000001308087223 */ /* 0x001fcc0000000017 */
[----:B------:R-:W0:Y:S02]  /*1160*/  F2I.TRUNC.NTZ R8, R8 ;  /* 0x0000000800087305 */ /* 0x000e24000020f100 */
[----:B0-----:R-:W-:-:S05]  /*1170*/  I2FP.F32.S32 R19, R8 ;  /* 0x0000000800137245 */ /* 0x001fca0000201400 */
[----:B------:R-:W-:-:S06]  /*1180*/  FFMA R9, R14, R9, R19 ;  /* 0x000000090e097223 */ /* 0x000fcc0000000013 */
[----:B------:R-:W0:Y:S02]  /*1190*/  F2I.TRUNC.NTZ R9, R9 ;  /* 0x0000000900097305 */ /* 0x000e24000020f100 */
[----:B0-----:R-:W-:-:S05]  /*11a0*/  I2FP.F32.S32 R14, R9 ;  /* 0x00000009000e7245 */ /* 0x001fca0000201400 */
[----:B------:R-:W-:-:S06]  /*11b0*/  FFMA R10, R17, R10, R14 ;  /* 0x0000000a110a7223 */ /* 0x000fcc000000000e */
[----:B------:R-:W0:Y:S02]  /*11c0*/  F2I.TRUNC.NTZ R10, R10 ;  /* 0x0000000a000a7305 */ /* 0x000e24000020f100 */
[----:B0-----:R-:W-:-:S05]  /*11d0*/  I2FP.F32.S32 R9, R10 ;  /* 0x0000000a00097245 */ /* 0x001fca0000201400 */
[----:B------:R-:W-:-:S06]  /*11e0*/  FFMA R9, R22, R11, R9 ;  /* 0x0000000b16097223 */ /* 0x000fcc0000000009 */
[----:B------:R-:W0:Y:S02]  /*11f0*/  F2I.TRUNC.NTZ R9, R9 ;  /* 0x0000000900097305 */ /* 0x000e24000020f100 */
[----:B0-----:R-:W-:Y:S02]  /*1200*/  I2FP.F32.S32 R11, R9 ;  /* 0x00000009000b7245 */ /* 0x001fe40000201400 */
[----:B--2---:R-:W-:Y:S02]  /*1210*/  I2FP.F32.S32 R19, R24 ;  /* 0x0000001800137245 */ /* 0x004fe40000201400 */
[----:B----4-:R-:W-:-:S03]  /*1220*/  I2FP.F32.S32 R21, R12 ;  /* 0x0000000c00157245 */ /* 0x010fc60000201400 */
[----:B------:R-:W-:Y:S04]  /*1230*/  STS [R4], R19 ;  /* 0x0000001304007388 */ /* 0x000fe80000000800 */
[----:B------:R-:W-:Y:S01]  /*1240*/  STS [R2], R21 ;  /* 0x0000001502007388 */ /* 0x000fe20000000800 */
[----:B------:R-:W-:Y:S06]  /*1250*/  BAR.SYNC.DEFER_BLOCKING 0x0 ;  /* 0x0000000000007b1d */ /* 0x000fec0000010000 */
[----:B------:R-:W-:Y:S04]  /*1260*/  LDS R17, [R7] ;  /* 0x0000000007117984 */ /* 0x000fe80000000800 */
[----:B------:R-:W0:Y:S04]  /*1270*/  LDS.128 R12, [R6] ;  /* 0x00000000060c7984 */ /* 0x000e280000000c00 */
[----:B------:R-:W1:Y:S04]  /*1280*/  LDS R8, [R7+0x20] ;  /* 0x0000200007087984 */ /* 0x000e680000000800 */
[----:B------:R-:W-:Y:S04]  /*1290*/  LDS R22, [R7+0x60] ;  /* 0x0000600007167984 */ /* 0x000fe80000000800 */
[----:B------:R-:W-:Y:S01]  /*12a0*/  LDS R19, [R7+0x80] ;  /* 0x0000800007137984 */ /* 0x000fe20000000800 */
[----:B0-----:R-:W-:-:S03]  /*12b0*/  FFMA R12, R12, R17, R11 ;  /* 0x000000110c0c7223 */ /* 0x001fc6000000000b */
[----:B------:R-:W0:Y:S03]  /*12c0*/  LDS R17, [R7+0x40] ;  /* 0x0000400007117984 */ /* 0x000e260000000800 */
[----:B------:R-:W2:Y:S02]  /*12d0*/  F2I.TRUNC.NTZ R12, R12 ;  /* 0x0000000c000c7305 */ /* 0x000ea4000020f100 */
[----:B--2---:R-:W-:Y:S02]  /*12e0*/  I2FP.F32.S32 R11, R12 ;  /* 0x0000000c000b7245 */ /* 0x004fe40000201400 */
[----:B------:R-:W-:Y:S03]  /*12f0*/  LDS R12, [R7+0xa0] ;  /* 0x0000a000070c7984 */ /* 0x000fe60000000800 */
[----:B-1----:R-:W-:-:S06]  /*1300*/  FFMA R13, R8, R13, R11 ;  /* 0x0000000d080d7223 */ /* 0x002fcc000000000b */
[----:B------:R-:W1:Y:S02]  /*1310*/  F2I.TRUNC.NTZ R13, R13 ;  /* 0x0000000d000d7305 */ /* 0x000e64000020f100 */
[----:B-1----:R-:W-:-:S05]  /*1320*/  I2FP.F32.S32 R8, R13 ;  /* 0x0000000d00087245 */ /* 0x002fca0000201400 */
[----:B0-----:R-:W-:Y:S02]  /*1330*/  FFMA R14, R17, R14, R8 ;  /* 0x0000000e110e7223 */ /* 0x001fe40000000008 */
[----:B------:R-:W0:Y:S04]  /*1340*/  LDS.128 R8, [R6+0x10] ;  /* 0x0000100006087984 */ /* 0x000e280000000c00 */
[----:B------:R-:W1:Y:S02]  /*1350*/  F2I.TRUNC.NTZ R14, R14 ;  /* 0x0000000e000e7305 */ /* 0x000e64000020f100 */
[----:B-1----:R-:W-:Y:S02]  /*1360*/  I2FP.F32.S32 R17, R14 ;  /* 0x0000000e00117245 */ /* 0x002fe40000201400 */
[----:B------:R-:W-:Y:S03]  /*1370*/  LDS R14, [R7+0xe0] ;  /* 0x0000e000070e7984 */ /* 0x000fe60000000800 */
[----:B------:R-:W-:-:S02]  /*1380*/  FFMA R15, R22, R15, R17 ;  /* 0x0000000f160f7223 */ /* 0x000fc40000000011 */
[----:B------:R-:W1:Y:S04]  /*1390*/  LDS R17, [R7+0xc0] ;  /* 0x0000c00007117984 */ /* 0x000e680000000800 */
[----:B------:R-:W2:Y:S02]  /*13a0*/  F2I.TRUNC.NTZ R15, R15 ;  /* 0x0000000f000f7305 */ /* 0x000ea4000020f100 */
[----:B--2---:R-:W-:-:S05]  /*13b0*/  I2FP.F32.S32 R13, R15 ;  /* 0x0000000f000d7245 */ /* 0x004fca0000201400 */
[----:B0-----:R-:W-:-:S06]  /*13c0*/  FFMA R8, R8, R19, R13 ;  /* 0x0000001308087223 */ /* 0x001fcc000000000d */
[----:B------:R-:W0:Y:S02]  /*13d0*/  F2I.TRUNC.NTZ R8, R8 ;  /* 0x0000000800087305 */ /* 0x000e24000020f100 */
[----:B0-----:R-:W-:-:S05]  /*13e0*/  I2FP.F32.S32 R13, R8 ;  /* 0x00000008000d7245 */ /* 0x001fca0000201400 */
[----:B------:R-:W-:-:S06]  /*13f0*/  FFMA R9, R12, R9, R13 ;  /* 0x000000090c097223 */ /* 0x000fcc000000000d */
[----:B------:R-:W0:Y:S02]  /*1400*/  F2I.TRUNC.NTZ R9, R9 ;  /* 0x0000000900097305 */ /* 0x000e24000020f100 */
[----:B0-----:R-:W-:-:S05]  /*1410*/  I2FP.F32.S32 R12, R9 ;  /* 0x00000009000c7245 */ /* 0x001fca0000201400 */
[----:B-1----:R-:W-:-:S06]  /*1420*/  FFMA R10, R17, R10, R12 ;  /* 0x0000000a110a7223 */ /* 0x002fcc000000000c */
[----:B------:R-:W0:Y:S02]  /*1430*/  F2I.TRUNC.NTZ R10, R10 ;  /* 0x0000000a000a7305 */ /* 0x000e24000020f100 */
[----:B0-----:R-:W-:-:S05]  /*1440*/  I2FP.F32.S32 R13, R10 ;  /* 0x0000000a000d7245 */ /* 0x001fca0000201400 */
[----:B------:R-:W-:-:S04]  /*1450*/  FFMA R11, R14, R11, R13 ;  /* 0x0000000b0e0b7223 */ /* 0x000fc8000000000d */
[----:B------:R2:W3:Y:S01]  /*1460*/  F2I.TRUNC.NTZ R23, R11 ;  /* 0x0000000b00177305 */ /* 0x0004e2000020f100 */
[----:B------:R-:W-:Y:S01]  /*1470*/  IADD3 R5, PT, PT, R5, 0x2, RZ ;  /* 0x0000000205057810 */ /* 0x000fe20007ffe0ff */
[----:B------:R-:W-:Y:S06]  /*1480*/  BAR.SYNC.DEFER_BLOCKING 0x0 ;  /* 0x0000000000007b1d */ /* 0x000fec0000010000 */
.L_x_3:
[----:B------:R-:W-:Y:S05]  /*1490*/  @P1 BRA `(.L_x_0) ;  /* 0x0000000000c41947 */ /* 0x000fea0003800000 */
[----:B--2---:R-:W0:Y:S01]  /*14a0*/  LDC.64 R10, c[0x0][0x380] ;  /* 0x0000e000ff0a7b82 */ /* 0x004e220000000a00 */
[C---:B------:R-:W-:Y:S01]  /*14b0*/  IMAD R0, R5.reuse, 0x8, R0 ;  /* 0x0000000805007824 */ /* 0x040fe200078e0200 */
[----:B------:R-:W-:-:S03]  /*14c0*/  LEA R13, R5, R16, 0x3 ;  /* 0x00000010050d7211 */ /* 0x000fc600078e18ff */
[----:B------:R-:W-:-:S03]  /*14d0*/  IMAD R15, R0, R3, R18 ;  /* 0x00000003000f7224 */ /* 0x000fc600078e0212 */
[----:B------:R-:W2:Y:S01]  /*14e0*/  LDC.64 R8, c[0x0][0x388] ;  /* 0x0000e200ff087b82 */ /* 0x000ea20000000a00 */
[----:B0-----:R-:W-:-:S06]  /*14f0*/  IMAD.WIDE R12, R13, 0x4, R10 ;  /* 0x000000040d0c7825 */ /* 0x001fcc00078e020a */
[----:B------:R-:W4:Y:S01]  /*1500*/  LDG.E R12, desc[UR8][R12.64] ;  /* 0x000000080c0c7981 */ /* 0x000f22000c1e1900 */
[----:B--2---:R-:W-:-:S06]  /*1510*/  IMAD.WIDE.U32 R14, R15, 0x4, R8 ;  /* 0x000000040f0e7825 */ /* 0x004fcc00078e0008 */
[----:B------:R-:W2:Y:S01]  /*1520*/  LDG.E R14, desc[UR8][R14.64] ;  /* 0x000000080e0e7981 */ /* 0x000ea2000c1e1900 */
[----:B-1-3--:R-:W-:Y:S02]  /*1530*/  I2FP.F32.S32 R23, R23 ;  /* 0x0000001700177245 */ /* 0x00afe40000201400 */
[----:B----4-:R-:W-:Y:S02]  /*1540*/  I2FP.F32.S32 R5, R12 ;  /* 0x0000000c00057245 */ /* 0x010fe40000201400 */
[----:B--2---:R-:W-:-:S03]  /*1550*/  I2FP.F32.S32 R17, R14 ;  /* 0x0000000e00117245 */ /* 0x004fc60000201400 */
[----:B------:R-:W-:Y:S04]  /*1560*/  STS [R4], R5 ;  /* 0x0000000504007388 */ /* 0x000fe80000000800 */
[----:B------:R-:W-:Y:S01]  /*1570*/  STS [R2], R17 ;  /* 0x0000001102007388 */ /* 0x000fe20000000800 */
[----:B------:R-:W-:Y:S06]  /*1580*/  BAR.SYNC.DEFER_BLOCKING 0x0 ;  /* 0x0000000000007b1d */ /* 0x000fec0000010000 */
[----:B------:R-:W-:Y:S04]  /*1590*/  LDS R19, [R7] ;  /* 0x0000000007137984 */ /* 0x000fe80000000800 */
[----:B------:R-:W0:Y:S04]  /*15a0*/  LDS.128 R8, [R6] ;  /* 0x0000000006087984 */ /* 0x000e280000000c00 */
[----:B------:R-:W1:Y:S04]  /*15b0*/  LDS R0, [R7+0x20] ;  /* 0x0000200007007984 */ /* 0x000e680000000800 */
[----:B------:R-:W2:Y:S04]  /*15c0*/  LDS R15, [R7+0x40] ;  /* 0x00004000070f7984 */ /* 0x000ea80000000800 */
[----:B------:R-:W3:Y:S01]  /*15d0*/  LDS R4, [R7+0x60] ;  /* 0x0000600007047984 */ /* 0x000ee20000000800 */
[----:B0-----:R-:W-:-:S06]  /*15e0*/  FFMA R8, R8, R19, R23 ;  /* 0x0000001308087223 */ /* 0x001fcc0000000017 */
[----:B------:R-:W0:Y:S02]  /*15f0*/  F2I.TRUNC.NTZ R8, R8 ;  /* 0x0000000800087305 */ /* 0x000e24000020f100 */
[----:B0-----:R-:W-:Y:S02]  /*1600*/  I2FP.F32.S32 R13, R8 ;  /* 0x00000008000d7245 */ /* 0x001fe40000201400 */
[----:B------:R-:W-:Y:S03]  /*1610*/  LDS R8, [R7+0xa0] ;  /* 0x0000a00007087984 */ /* 0x000fe60000000800 */
[----:B-1----:R-:W-:Y:S02]  /*1620*/  FFMA R0, R0, R9, R13 ;  /* 0x0000000900007223 */ /* 0x002fe4000000000d */
[----:B------:R-:W-:Y:S04]  /*1630*/  LDS R9, [R7+0x80] ;  /* 0x0000800007097984 */ /* 0x000fe80000000800 */
[----:B------:R-:W0:Y:S02]  /*1640*/  F2I.TRUNC.NTZ R0, R0 ;  /* 0x0000000000007305 */ /* 0x000e24000020f100 */
[----:B0-----:R-:W-:-:S05]  /*1650*/  I2FP.F32.S32 R2, R0 ;  /* 0x0000000000027245 */ /* 0x001fca0000201400 */
[----:B--2---:R-:W-:Y:S02]  /*1660*/  FFMA R2, R15, R10, R2 ;  /* 0x0000000a0f027223 */ /* 0x004fe40000000002 */
[----:B------:R-:W0:Y:S04]  /*1670*/  LDS.128 R12, [R6+0x10] ;  /* 0x00001000060c7984 */ /* 0x000e280000000c00 */
[----:B------:R-:W1:Y:S02]  /*1680*/  F2I.TRUNC.NTZ R2, R2 ;  /* 0x0000000200027305 */ /* 0x000e64000020f100 */
[----:B-1----:R-:W-:Y:S02]  /*1690*/  I2FP.F32.S32 R5, R2 ;  /* 0x0000000200057245 */ /* 0x002fe40000201400 */
[----:B------:R-:W-:Y:S03]  /*16a0*/  LDS R2, [R7+0xe0] ;  /* 0x0000e00007027984 */ /* 0x000fe60000000800 */
[----:B---3--:R-:W-:-:S02]  /*16b0*/  FFMA R4, R4, R11, R5 ;  /* 0x0000000b04047223 */ /* 0x008fc40000000005 */
        /* <DEDUP_REMOVED lines=13> */
[----:B------:R4:W0:Y:S01]  /*1790*/  F2I.TRUNC.NTZ R23, R2 ;  /* 0x0000000200177305 */ /* 0x000822000020f100 */
[----:B------:R-:W-:Y:S06]  /*17a0*/  BAR.SYNC.DEFER_BLOCKING 0x0 ;  /* 0x0000000000007b1d */ /* 0x000fec0000010000 */
.L_x_0:
[----:B------:R-:W4:Y:S01]  /*17b0*/  LDC.64 R4, c[0x0][0x390] ;  /* 0x0000e400ff047b82 */ /* 0x000f220000000a00 */
[----:B------:R-:W-:-:S04]  /*17c0*/  IMAD R3, R20, R3, R18 ;  /* 0x0000000314037224 */ /* 0x000fc800078e0212 */
[----:B----4-:R-:W-:-:S05]  /*17d0*/  IMAD.WIDE R2, R3, 0x4, R4 ;  /* 0x0000000403027825 */ /* 0x010fca00078e0204 */
[----:B01-3--:R-:W-:Y:S01]  /*17e0*/  STG.E desc[UR8][R2.64], R23 ;  /* 0x0000001702007986 */ /* 0x00bfe2000c101908 */
[----:B------:R-:W-:Y:S05]  /*17f0*/  EXIT ;  /* 0x000000000000794d */ /* 0x000fea0003800000 */
.L_x_4:
[----:B------:R-:W-:-:S00]  /*1800*/  BRA `(.L_x_4) ;  /* 0xfffffffc00fc7947 */ /* 0x000fc0000383ffff */
[----:B------:R-:W-:-:S00]  /*1810*/  NOP ;  /* 0x0000000000007918 */ /* 0x000fc00000000000 */
        /* <DEDUP_REMOVED lines=14> */
.L_x_5:


//--------------------- .nv.shared._Z14gpuMatrixMultiPiS_S_i --------------------------
	.section	.nv.shared._Z14gpuMatrixMultiPiS_S_i,"aw",@nobits
	.sectionflags	@""
	.align	4
.nv.shared._Z14gpuMatrixMultiPiS_S_i:
	.zero		1536


//--------------------- .nv.shared.reserved.0     --------------------------
	.section	.nv.shared.reserved.0,"aw",@nobits
	.weak		__nv_reservedSMEM_offset_0_alias
	.size		__nv_reservedSMEM_offset_0_alias, 0, 64
	.other		__nv_reservedSMEM_offset_0_alias,@"STO_CUDA_RESERVED_SHARED STV_DEFAULT"
__nv_reservedSMEM_offset_0_alias:
	.zero		0
	.zero		64


//--------------------- .nv.constant0._Z14gpuMatrixMultiPiS_S_i --------------------------
	.section	.nv.constant0._Z14gpuMatrixMultiPiS_S_i,"a",@progbits
	.sectionflags	@""
	.align	4
.nv.constant0._Z14gpuMatrixMultiPiS_S_i:
	.zero		924


//--------------------- SYMBOLS --------------------------

	.type		.nv.reservedSmem.offset0,@object
	.size		.nv.reservedSmem.offset0,0x4
	.type		.nv.reservedSmem.cap,@object
	.size		.nv.reservedSmem.cap,0x4
